//
// Generated by NVIDIA NVVM Compiler
//
// Compiler Build ID: CL-36424714
// Cuda compilation tools, release 13.0, V13.0.88
// Based on NVVM 20.0.0
//

.version 9.0
.target sm_100
.address_size 64

	// .globl	_Z27warp_affine_bilinear_kernelPhiiiS_iiih12AffineMatrix

.visible .entry _Z27warp_affine_bilinear_kernelPhiiiS_iiih12AffineMatrix(
	.param .u64 .ptr .align 1 _Z27warp_affine_bilinear_kernelPhiiiS_iiih12AffineMatrix_param_0,
	.param .u32 _Z27warp_affine_bilinear_kernelPhiiiS_iiih12AffineMatrix_param_1,
	.param .u32 _Z27warp_affine_bilinear_kernelPhiiiS_iiih12AffineMatrix_param_2,
	.param .u32 _Z27warp_affine_bilinear_kernelPhiiiS_iiih12AffineMatrix_param_3,
	.param .u64 .ptr .align 1 _Z27warp_affine_bilinear_kernelPhiiiS_iiih12AffineMatrix_param_4,
	.param .u32 _Z27warp_affine_bilinear_kernelPhiiiS_iiih12AffineMatrix_param_5,
	.param .u32 _Z27warp_affine_bilinear_kernelPhiiiS_iiih12AffineMatrix_param_6,
	.param .u32 _Z27warp_affine_bilinear_kernelPhiiiS_iiih12AffineMatrix_param_7,
	.param .u8 _Z27warp_affine_bilinear_kernelPhiiiS_iiih12AffineMatrix_param_8,
	.param .align 4 .b8 _Z27warp_affine_bilinear_kernelPhiiiS_iiih12AffineMatrix_param_9[48]
)
{
	.local .align 1 .b8 	__local_depot0[3];
	.reg .b64 	%SP;
	.reg .b64 	%SPL;
	.reg .pred 	%p<18>;
	.reg .b16 	%rs<17>;
	.reg .b32 	%r<34>;
	.reg .b32 	%f<73>;
	.reg .b64 	%rd<47>;

	mov.u64 	%SPL, __local_depot0;
	cvta.local.u64 	%SP, %SPL;
	ld.param.f32 	%f25, [_Z27warp_affine_bilinear_kernelPhiiiS_iiih12AffineMatrix_param_9+44];
	ld.param.f32 	%f24, [_Z27warp_affine_bilinear_kernelPhiiiS_iiih12AffineMatrix_param_9+40];
	ld.param.f32 	%f23, [_Z27warp_affine_bilinear_kernelPhiiiS_iiih12AffineMatrix_param_9+36];
	ld.param.f32 	%f22, [_Z27warp_affine_bilinear_kernelPhiiiS_iiih12AffineMatrix_param_9+32];
	ld.param.f32 	%f21, [_Z27warp_affine_bilinear_kernelPhiiiS_iiih12AffineMatrix_param_9+28];
	ld.param.f32 	%f20, [_Z27warp_affine_bilinear_kernelPhiiiS_iiih12AffineMatrix_param_9+24];
	ld.param.u64 	%rd11, [_Z27warp_affine_bilinear_kernelPhiiiS_iiih12AffineMatrix_param_0];
	ld.param.u32 	%r7, [_Z27warp_affine_bilinear_kernelPhiiiS_iiih12AffineMatrix_param_1];
	ld.param.u32 	%r8, [_Z27warp_affine_bilinear_kernelPhiiiS_iiih12AffineMatrix_param_2];
	ld.param.u32 	%r9, [_Z27warp_affine_bilinear_kernelPhiiiS_iiih12AffineMatrix_param_3];
	ld.param.u64 	%rd12, [_Z27warp_affine_bilinear_kernelPhiiiS_iiih12AffineMatrix_param_4];
	ld.param.u32 	%r10, [_Z27warp_affine_bilinear_kernelPhiiiS_iiih12AffineMatrix_param_5];
	ld.param.u32 	%r11, [_Z27warp_affine_bilinear_kernelPhiiiS_iiih12AffineMatrix_param_6];
	ld.param.u32 	%r12, [_Z27warp_affine_bilinear_kernelPhiiiS_iiih12AffineMatrix_param_7];
	ld.param.u8 	%rs16, [_Z27warp_affine_bilinear_kernelPhiiiS_iiih12AffineMatrix_param_8];
	mov.u32 	%r14, %ntid.x;
	mov.u32 	%r15, %ctaid.x;
	mov.u32 	%r16, %tid.x;
	mad.lo.s32 	%r1, %r14, %r15, %r16;
	mov.u32 	%r17, %ntid.y;
	mov.u32 	%r18, %ctaid.y;
	mov.u32 	%r19, %tid.y;
	mad.lo.s32 	%r20, %r17, %r18, %r19;
	setp.ge.s32 	%p1, %r1, %r11;
	setp.ge.s32 	%p2, %r20, %r12;
	or.pred  	%p3, %p1, %p2;
	@%p3 bra 	$L__BB0_14;
	cvt.rn.f32.u16 	%f70, %rs16;
	cvt.rn.f32.s32 	%f26, %r1;
	cvt.rn.f32.u32 	%f27, %r20;
	mul.f32 	%f28, %f21, %f27;
	fma.rn.f32 	%f29, %f20, %f26, %f28;
	add.f32 	%f2, %f22, %f29;
	mul.f32 	%f30, %f24, %f27;
	fma.rn.f32 	%f31, %f23, %f26, %f30;
	add.f32 	%f3, %f25, %f31;
	setp.geu.f32 	%p4, %f2, 0fBF800000;
	cvt.rn.f32.s32 	%f32, %r8;
	setp.ltu.f32 	%p5, %f2, %f32;
	and.pred  	%p6, %p4, %p5;
	setp.geu.f32 	%p7, %f3, 0fBF800000;
	cvt.rn.f32.s32 	%f33, %r9;
	setp.ltu.f32 	%p8, %f3, %f33;
	and.pred  	%p9, %p7, %p8;
	and.pred  	%p10, %p6, %p9;
	not.pred 	%p11, %p10;
	mov.f32 	%f71, %f70;
	mov.f32 	%f72, %f70;
	@%p11 bra 	$L__BB0_13;
	add.u64 	%rd45, %SP, 0;
	cvta.to.local.u64 	%rd15, %rd45;
	cvt.rmi.f32.f32 	%f34, %f3;
	cvt.rzi.s32.f32 	%r3, %f34;
	cvt.rmi.f32.f32 	%f35, %f2;
	cvt.rzi.s32.f32 	%r4, %f35;
	add.s32 	%r5, %r3, 1;
	add.s32 	%r6, %r4, 1;
	st.local.u8 	[%rd15], %rs16;
	st.local.u8 	[%rd15+1], %rs16;
	st.local.u8 	[%rd15+2], %rs16;
	cvt.rn.f32.s32 	%f36, %r3;
	sub.f32 	%f4, %f3, %f36;
	cvt.rn.f32.s32 	%f37, %r4;
	sub.f32 	%f5, %f2, %f37;
	mov.f32 	%f38, 0f3F800000;
	sub.f32 	%f6, %f38, %f4;
	sub.f32 	%f7, %f38, %f5;
	setp.lt.s32 	%p12, %r3, 0;
	mov.u64 	%rd42, %rd45;
	mov.u64 	%rd43, %rd45;
	@%p12 bra 	$L__BB0_7;
	setp.lt.s32 	%p13, %r4, 0;
	add.u64 	%rd43, %SP, 0;
	mov.u64 	%rd42, %rd43;
	@%p13 bra 	$L__BB0_5;
	mul.lo.s32 	%r21, %r3, %r7;
	cvt.s64.s32 	%rd17, %r21;
	mul.lo.s32 	%r22, %r4, 3;
	cvt.u64.u32 	%rd18, %r22;
	add.s64 	%rd19, %rd17, %rd18;
	add.s64 	%rd42, %rd11, %rd19;
$L__BB0_5:
	setp.ge.s32 	%p14, %r6, %r8;
	@%p14 bra 	$L__BB0_7;
	mul.lo.s32 	%r23, %r3, %r7;
	cvt.s64.s32 	%rd21, %r23;
	mul.lo.s32 	%r24, %r6, 3;
	cvt.s64.s32 	%rd22, %r24;
	add.s64 	%rd23, %rd22, %rd21;
	add.s64 	%rd43, %rd11, %rd23;
$L__BB0_7:
	setp.ge.s32 	%p15, %r5, %r9;
	mov.u64 	%rd46, %rd45;
	@%p15 bra 	$L__BB0_12;
	setp.lt.s32 	%p16, %r4, 0;
	add.u64 	%rd46, %SP, 0;
	mov.u64 	%rd45, %rd46;
	@%p16 bra 	$L__BB0_10;
	mul.lo.s32 	%r25, %r5, %r7;
	cvt.s64.s32 	%rd27, %r25;
	mul.lo.s32 	%r26, %r4, 3;
	cvt.u64.u32 	%rd28, %r26;
	add.s64 	%rd29, %rd27, %rd28;
	add.s64 	%rd45, %rd11, %rd29;
$L__BB0_10:
	setp.ge.s32 	%p17, %r6, %r8;
	@%p17 bra 	$L__BB0_12;
	mul.lo.s32 	%r27, %r5, %r7;
	cvt.s64.s32 	%rd31, %r27;
	mul.lo.s32 	%r28, %r6, 3;
	cvt.s64.s32 	%rd32, %r28;
	add.s64 	%rd33, %rd31, %rd32;
	cvta.to.global.u64 	%rd34, %rd11;
	add.s64 	%rd35, %rd34, %rd33;
	add.s64 	%rd46, %rd11, %rd33;
	ld.global.u8 	%rs16, [%rd35];
$L__BB0_12:
	mul.f32 	%f39, %f6, %f7;
	mul.f32 	%f40, %f5, %f6;
	mul.f32 	%f41, %f4, %f7;
	mul.f32 	%f42, %f4, %f5;
	ld.u8 	%rs4, [%rd42];
	cvt.rn.f32.u16 	%f43, %rs4;
	ld.u8 	%rs5, [%rd43];
	cvt.rn.f32.u16 	%f44, %rs5;
	mul.f32 	%f45, %f40, %f44;
	fma.rn.f32 	%f46, %f39, %f43, %f45;
	ld.u8 	%rs6, [%rd45];
	cvt.rn.f32.u16 	%f47, %rs6;
	fma.rn.f32 	%f48, %f41, %f47, %f46;
	cvt.rn.f32.u16 	%f49, %rs16;
	fma.rn.f32 	%f50, %f42, %f49, %f48;
	add.f32 	%f51, %f50, 0f3F000000;
	cvt.rmi.f32.f32 	%f70, %f51;
	ld.u8 	%rs8, [%rd42+1];
	cvt.rn.f32.u16 	%f52, %rs8;
	ld.u8 	%rs9, [%rd43+1];
	cvt.rn.f32.u16 	%f53, %rs9;
	mul.f32 	%f54, %f40, %f53;
	fma.rn.f32 	%f55, %f39, %f52, %f54;
	ld.u8 	%rs10, [%rd45+1];
	cvt.rn.f32.u16 	%f56, %rs10;
	fma.rn.f32 	%f57, %f41, %f56, %f55;
	ld.u8 	%rs11, [%rd46+1];
	cvt.rn.f32.u16 	%f58, %rs11;
	fma.rn.f32 	%f59, %f42, %f58, %f57;
	add.f32 	%f60, %f59, 0f3F000000;
	cvt.rmi.f32.f32 	%f71, %f60;
	ld.u8 	%rs12, [%rd42+2];
	cvt.rn.f32.u16 	%f61, %rs12;
	ld.u8 	%rs13, [%rd43+2];
	cvt.rn.f32.u16 	%f62, %rs13;
	mul.f32 	%f63, %f40, %f62;
	fma.rn.f32 	%f64, %f39, %f61, %f63;
	ld.u8 	%rs14, [%rd45+2];
	cvt.rn.f32.u16 	%f65, %rs14;
	fma.rn.f32 	%f66, %f41, %f65, %f64;
	ld.u8 	%rs15, [%rd46+2];
	cvt.rn.f32.u16 	%f67, %rs15;
	fma.rn.f32 	%f68, %f42, %f67, %f66;
	add.f32 	%f69, %f68, 0f3F000000;
	cvt.rmi.f32.f32 	%f72, %f69;
$L__BB0_13:
	mul.lo.s32 	%r29, %r10, %r20;
	cvt.s64.s32 	%rd36, %r29;
	mul.lo.s32 	%r30, %r1, 3;
	cvt.s64.s32 	%rd37, %r30;
	add.s64 	%rd38, %rd36, %rd37;
	cvta.to.global.u64 	%rd39, %rd12;
	add.s64 	%rd40, %rd39, %rd38;
	cvt.rzi.u32.f32 	%r31, %f70;
	st.global.u8 	[%rd40], %r31;
	cvt.rzi.u32.f32 	%r32, %f71;
	st.global.u8 	[%rd40+1], %r32;
	cvt.rzi.u32.f32 	%r33, %f72;
	st.global.u8 	[%rd40+2], %r33;
$L__BB0_14:
	ret;

}


// ===== COMPILED SASS (sm_100) =====

	.target	sm_100

	.elftype	@"ET_EXEC"


//--------------------- .note.nv.tkinfo           --------------------------
	.section	.note.nv.tkinfo,"",@"SHT_NOTE"
	.sectionflags	@"SHF_NOTE_NV_TKINFO"
	.tkinfo
        /*0018*/ 	.word	0x00000002
        /*0030*/ 	.string	""
        /*0030*/ 	.string	"ptxas"
        /*0030*/ 	.string	"Cuda compilation tools, release 13.0, V13.0.88"
        /*0030*/ 	.string	"Build cuda_13.0.r13.0/compiler.36424714_0"
        /*0030*/ 	.string	"-arch sm_100 -m 64 "



//--------------------- .note.nv.cuinfo           --------------------------
	.section	.note.nv.cuinfo,"",@"SHT_NOTE"
	.sectionflags	@"SHF_NOTE_NV_CUINFO"
        /*0018*/ 	.short	0x0002
        /*001a*/ 	.short	0x0064
        /*001c*/ 	.short	0x0082
	.zero		2


//--------------------- .nv.info                  --------------------------
	.section	.nv.info,"",@"SHT_CUDA_INFO"
	.align	4


	//----- nvinfo : EIATTR_REGCOUNT
	.align		4
        /*0000*/ 	.byte	0x04, 0x2f
        /*0002*/ 	.short	(.L_1 - .L_0)
	.align		4
.L_0:
        /*0004*/ 	.word	index@(_Z27warp_affine_bilinear_kernelPhiiiS_iiih12AffineMatrix)
        /*0008*/ 	.word	0x0000001e


	//----- nvinfo : EIATTR_FRAME_SIZE
	.align		4
.L_1:
        /*000c*/ 	.byte	0x04, 0x11
        /*000e*/ 	.short	(.L_3 - .L_2)
	.align		4
.L_2:
        /*0010*/ 	.word	index@(_Z27warp_affine_bilinear_kernelPhiiiS_iiih12AffineMatrix)
        /*0014*/ 	.word	0x00000008


	//----- nvinfo : EIATTR_MIN_STACK_SIZE
	.align		4
.L_3:
        /*0018*/ 	.byte	0x04, 0x12
        /*001a*/ 	.short	(.L_5 - .L_4)
	.align		4
.L_4:
        /*001c*/ 	.word	index@(_Z27warp_affine_bilinear_kernelPhiiiS_iiih12AffineMatrix)
        /*0020*/ 	.word	0x00000008
.L_5:


//--------------------- .nv.compat                --------------------------
	.section	.nv.compat,"",@"SHT_CUDA_COMPAT_INFO"
	.align	4
        /*0000*/ 	.byte	0x02, 0x09, 0x00, 0x00, 0x02, 0x02, 0x01, 0x00, 0x02, 0x05, 0x05, 0x00, 0x03, 0x07, 0x01, 0x01
        /*0010*/ 	.byte	0x02, 0x03, 0x00, 0x00, 0x02, 0x06, 0x01, 0x00, 0x04, 0x0b, 0x08, 0x00, 0x09, 0x00, 0x00, 0x00
        /*0020*/ 	.byte	0x00, 0x00, 0x00, 0x00


//--------------------- .nv.info._Z27warp_affine_bilinear_kernelPhiiiS_iiih12AffineMatrix --------------------------
	.section	.nv.info._Z27warp_affine_bilinear_kernelPhiiiS_iiih12AffineMatrix,"",@"SHT_CUDA_INFO"
	.sectionflags	@""
	.align	4


	//----- nvinfo : EIATTR_CUDA_API_VERSION
	.align		4
        /*0000*/ 	.byte	0x04, 0x37
        /*0002*/ 	.short	(.L_7 - .L_6)
.L_6:
        /*0004*/ 	.word	0x00000082


	//----- nvinfo : EIATTR_KPARAM_INFO
	.align		4
.L_7:
        /*0008*/ 	.byte	0x04, 0x17
        /*000a*/ 	.short	(.L_9 - .L_8)
.L_8:
        /*000c*/ 	.word	0x00000000
        /*0010*/ 	.short	0x0009
        /*0012*/ 	.short	0x0030
        /*0014*/ 	.byte	0x00, 0xf0, 0xc1, 0x00


	//----- nvinfo : EIATTR_KPARAM_INFO
	.align		4
.L_9:
        /*0018*/ 	.byte	0x04, 0x17
        /*001a*/ 	.short	(.L_11 - .L_10)
.L_10:
        /*001c*/ 	.word	0x00000000
        /*0020*/ 	.short	0x0008
        /*0022*/ 	.short	0x002c
        /*0024*/ 	.byte	0x00, 0xf0, 0x05, 0x00


	//----- nvinfo : EIATTR_KPARAM_INFO
	.align		4
.L_11:
        /*0028*/ 	.byte	0x04, 0x17
        /*002a*/ 	.short	(.L_13 - .L_12)
.L_12:
        /*002c*/ 	.word	0x00000000
        /*0030*/ 	.short	0x0007
        /*0032*/ 	.short	0x0028
        /*0034*/ 	.byte	0x00, 0xf0, 0x11, 0x00


	//----- nvinfo : EIATTR_KPARAM_INFO
	.align		4
.L_13:
        /*0038*/ 	.byte	0x04, 0x17
        /*003a*/ 	.short	(.L_15 - .L_14)
.L_14:
        /*003c*/ 	.word	0x00000000
        /*0040*/ 	.short	0x0006
        /*0042*/ 	.short	0x0024
        /*0044*/ 	.byte	0x00, 0xf0, 0x11, 0x00


	//----- nvinfo : EIATTR_KPARAM_INFO
	.align		4
.L_15:
        /*0048*/ 	.byte	0x04, 0x17
        /*004a*/ 	.short	(.L_17 - .L_16)
.L_16:
        /*004c*/ 	.word	0x00000000
        /*0050*/ 	.short	0x0005
        /*0052*/ 	.short	0x0020
        /*0054*/ 	.byte	0x00, 0xf0, 0x11, 0x00


	//----- nvinfo : EIATTR_KPARAM_INFO
	.align		4
.L_17:
        /*0058*/ 	.byte	0x04, 0x17
        /*005a*/ 	.short	(.L_19 - .L_18)
.L_18:
        /*005c*/ 	.word	0x00000000
        /*0060*/ 	.short	0x0004
        /*0062*/ 	.short	0x0018
        /*0064*/ 	.byte	0x00, 0xf5, 0x21, 0x00


	//----- nvinfo : EIATTR_KPARAM_INFO
	.align		4
.L_19:
        /*0068*/ 	.byte	0x04, 0x17
        /*006a*/ 	.short	(.L_21 - .L_20)
.L_20:
        /*006c*/ 	.word	0x00000000
        /*0070*/ 	.short	0x0003
        /*0072*/ 	.short	0x0010
        /*0074*/ 	.byte	0x00, 0xf0, 0x11, 0x00


	//----- nvinfo : EIATTR_KPARAM_INFO
	.align		4
.L_21:
        /*0078*/ 	.byte	0x04, 0x17
        /*007a*/ 	.short	(.L_23 - .L_22)
.L_22:
        /*007c*/ 	.word	0x00000000
        /*0080*/ 	.short	0x0002
        /*0082*/ 	.short	0x000c
        /*0084*/ 	.byte	0x00, 0xf0, 0x11, 0x00


	//----- nvinfo : EIATTR_KPARAM_INFO
	.align		4
.L_23:
        /*0088*/ 	.byte	0x04, 0x17
        /*008a*/ 	.short	(.L_25 - .L_24)
.L_24:
        /*008c*/ 	.word	0x00000000
        /*0090*/ 	.short	0x0001
        /*0092*/ 	.short	0x0008
        /*0094*/ 	.byte	0x00, 0xf0, 0x11, 0x00


	//----- nvinfo : EIATTR_KPARAM_INFO
	.align		4
.L_25:
        /*0098*/ 	.byte	0x04, 0x17
        /*009a*/ 	.short	(.L_27 - .L_26)
.L_26:
        /*009c*/ 	.word	0x00000000
        /*00a0*/ 	.short	0x0000
        /*00a2*/ 	.short	0x0000
        /*00a4*/ 	.byte	0x00, 0xf5, 0x21, 0x00


	//----- nvinfo : EIATTR_SPARSE_MMA_MASK
	.align		4
.L_27:
        /*00a8*/ 	.byte	0x03, 0x50
        /*00aa*/ 	.short	0x0000


	//----- nvinfo : EIATTR_MAXREG_COUNT
	.align		4
        /*00ac*/ 	.byte	0x03, 0x1b
        /*00ae*/ 	.short	0x00ff


	//----- nvinfo : EIATTR_MERCURY_ISA_VERSION
	.align		4
        /*00b0*/ 	.byte	0x03, 0x5f
        /*00b2*/ 	.short	0x0101


	//----- nvinfo : EIATTR_VRC_CTA_INIT_COUNT
	.align		4
        /*00b4*/ 	.byte	0x02, 0x4a
	.zero		1
	.zero		1


	//----- nvinfo : EIATTR_EXIT_INSTR_OFFSETS
	.align		4
        /*00b8*/ 	.byte	0x04, 0x1c
        /*00ba*/ 	.short	(.L_29 - .L_28)


	//   ....[0]....
.L_28:
        /*00bc*/ 	.word	0x00000120


	//   ....[1]....
        /*00c0*/ 	.word	0x00000b30


	//----- nvinfo : EIATTR_CRS_STACK_SIZE
	.align		4
.L_29:
        /*00c4*/ 	.byte	0x04, 0x1e
        /*00c6*/ 	.short	(.L_31 - .L_30)
.L_30:
        /*00c8*/ 	.word	0x00000000


	//----- nvinfo : EIATTR_CBANK_PARAM_SIZE
	.align		4
.L_31:
        /*00cc*/ 	.byte	0x03, 0x19
        /*00ce*/ 	.short	0x0060


	//----- nvinfo : EIATTR_PARAM_CBANK
	.align		4
        /*00d0*/ 	.byte	0x04, 0x0a
        /*00d2*/ 	.short	(.L_33 - .L_32)
	.align		4
.L_32:
        /*00d4*/ 	.word	index@(.nv.constant0._Z27warp_affine_bilinear_kernelPhiiiS_iiih12AffineMatrix)
        /*00d8*/ 	.short	0x0380
        /*00da*/ 	.short	0x0060


	//----- nvinfo : EIATTR_SW_WAR
	.align		4
.L_33:
        /*00dc*/ 	.byte	0x04, 0x36
        /*00de*/ 	.short	(.L_35 - .L_34)
.L_34:
        /*00e0*/ 	.word	0x00000008
.L_35:


//--------------------- .nv.callgraph             --------------------------
	.section	.nv.callgraph,"",@"SHT_CUDA_CALLGRAPH"
	.align	4
	.sectionentsize	8
	.align		4
        /*0000*/ 	.word	0x00000000
	.align		4
        /*0004*/ 	.word	0xffffffff
	.align		4
        /*0008*/ 	.word	0x00000000
	.align		4
        /*000c*/ 	.word	0xfffffffe
	.align		4
        /*0010*/ 	.word	0x00000000
	.align		4
        /*0014*/ 	.word	0xfffffffd
	.align		4
        /*0018*/ 	.word	0x00000000
	.align		4
        /*001c*/ 	.word	0xfffffffc


//--------------------- .text._Z27warp_affine_bilinear_kernelPhiiiS_iiih12AffineMatrix --------------------------
	.section	.text._Z27warp_affine_bilinear_kernelPhiiiS_iiih12AffineMatrix,"ax",@progbits
	.align	128
        .global         _Z27warp_affine_bilinear_kernelPhiiiS_iiih12AffineMatrix
        .type           _Z27warp_affine_bilinear_kernelPhiiiS_iiih12AffineMatrix,@function
        .size           _Z27warp_affine_bilinear_kernelPhiiiS_iiih12AffineMatrix,(.L_x_7 - _Z27warp_affine_bilinear_kernelPhiiiS_iiih12AffineMatrix)
        .other          _Z27warp_affine_bilinear_kernelPhiiiS_iiih12AffineMatrix,@"STO_CUDA_ENTRY STV_DEFAULT"
_Z27warp_affine_bilinear_kernelPhiiiS_iiih12AffineMatrix:
.text._Z27warp_affine_bilinear_kernelPhiiiS_iiih12AffineMatrix:
[----:B------:R-:W0:Y:S01]  /*0000*/  LDC R1, c[0x0][0x37c] ;  /* 0x0000df00ff017b82 */ /* 0x000e220000000800 */
[----:B------:R-:W1:Y:S01]  /*0010*/  S2R R8, SR_CTAID.Y ;  /* 0x0000000000087919 */ /* 0x000e620000002600 */
[----:B------:R-:W2:Y:S01]  /*0020*/  LDCU UR5, c[0x0][0x2fc] ;  /* 0x00005f80ff0577ac */ /* 0x000ea20008000800 */
[----:B0-----:R-:W-:Y:S01]  /*0030*/  VIADD R1, R1, 0xfffffff8 ;  /* 0xfffffff801017836 */ /* 0x001fe20000000000 */
[----:B------:R-:W1:Y:S01]  /*0040*/  S2R R5, SR_TID.Y ;  /* 0x0000000000057919 */ /* 0x000e620000002200 */
[----:B------:R-:W0:Y:S01]  /*0050*/  LDCU UR6, c[0x0][0x360] ;  /* 0x00006c00ff0677ac */ /* 0x000e220008000800 */
[----:B------:R-:W0:Y:S01]  /*0060*/  S2R R0, SR_CTAID.X ;  /* 0x0000000000007919 */ /* 0x000e220000002500 */
[----:B------:R-:W1:Y:S01]  /*0070*/  LDCU UR7, c[0x0][0x364] ;  /* 0x00006c80ff0777ac */ /* 0x000e620008000800 */
[----:B------:R-:W0:Y:S01]  /*0080*/  S2R R3, SR_TID.X ;  /* 0x0000000000037919 */ /* 0x000e220000002100 */
[----:B------:R-:W3:Y:S01]  /*0090*/  LDCU UR8, c[0x0][0x3a8] ;  /* 0x00007500ff0877ac */ /* 0x000ee20008000800 */
[----:B------:R-:W4:Y:S01]  /*00a0*/  LDCU UR9, c[0x0][0x3a4] ;  /* 0x00007480ff0977ac */ /* 0x000f220008000800 */
[----:B------:R-:W5:Y:S01]  /*00b0*/  LDCU UR4, c[0x0][0x2f8] ;  /* 0x00005f00ff0477ac */ /* 0x000f620008000800 */
[----:B-1----:R-:W-:Y:S01]  /*00c0*/  IMAD R8, R8, UR7, R5 ;  /* 0x0000000708087c24 */ /* 0x002fe2000f8e0205 */
[----:B-----5:R-:W-:-:S04]  /*00d0*/  IADD3 R17, P1, PT, R1, UR4, RZ ;  /* 0x0000000401117c10 */ /* 0x020fc8000ff3e0ff */
[----:B---3--:R-:W-:Y:S01]  /*00e0*/  ISETP.GE.AND P0, PT, R8, UR8, PT ;  /* 0x0000000808007c0c */ /* 0x008fe2000bf06270 */
[----:B0-----:R-:W-:Y:S02]  /*00f0*/  IMAD R0, R0, UR6, R3 ;  /* 0x0000000600007c24 */ /* 0x001fe4000f8e0203 */
[----:B--2---:R-:W-:-:S03]  /*0100*/  IMAD.X R16, RZ, RZ, UR5, P1 ;  /* 0x00000005ff107e24 */ /* 0x004fc600088e06ff */
[----:B----4-:R-:W-:-:S13]  /*0110*/  ISETP.GE.OR P0, PT, R0, UR9, P0 ;  /* 0x0000000900007c0c */ /* 0x010fda0008706670 */
[----:B------:R-:W-:Y:S05]  /*0120*/  @P0 EXIT ;  /* 0x000000000000094d */ /* 0x000fea0003800000 */
[----:B------:R-:W0:Y:S01]  /*0130*/  LDCU.64 UR6, c[0x0][0x3c8] ;  /* 0x00007900ff0677ac */ /* 0x000e220008000a00 */
[----:B------:R-:W-:Y:S01]  /*0140*/  I2FP.F32.U32 R3, R8 ;  /* 0x0000000800037245 */ /* 0x000fe20000201000 */
[----:B------:R-:W-:Y:S01]  /*0150*/  BSSY.RECONVERGENT B0, `(.L_x_0) ;  /* 0x000008f000007945 */ /* 0x000fe20003800200 */
[----:B------:R-:W-:Y:S01]  /*0160*/  I2FP.F32.S32 R2, R0 ;  /* 0x0000000000027245 */ /* 0x000fe20000201400 */
[----:B------:R-:W1:Y:S01]  /*0170*/  LDCU.128 UR8, c[0x0][0x3d0] ;  /* 0x00007a00ff0877ac */ /* 0x000e620008000c00 */
[----:B------:R-:W2:Y:S01]  /*0180*/  LDCU UR12, c[0x0][0x38c] ;  /* 0x00007180ff0c77ac */ /* 0x000ea20008000800 */
[----:B------:R-:W3:Y:S01]  /*0190*/  LDCU UR13, c[0x0][0x390] ;  /* 0x00007200ff0d77ac */ /* 0x000ee20008000800 */
[----:B------:R-:W4:Y:S01]  /*01a0*/  LDCU.U8 UR5, c[0x0][0x3ac] ;  /* 0x00007580ff0577ac */ /* 0x000f220008000000 */
[C---:B0-----:R-:W-:Y:S01]  /*01b0*/  FMUL R5, R3.reuse, UR7 ;  /* 0x0000000703057c20 */ /* 0x041fe20008400000 */
[----:B-1----:R-:W-:-:S03]  /*01c0*/  FMUL R3, R3, UR10 ;  /* 0x0000000a03037c20 */ /* 0x002fc60008400000 */
[C---:B------:R-:W-:Y:S01]  /*01d0*/  FFMA R5, R2.reuse, UR6, R5 ;  /* 0x0000000602057c23 */ /* 0x040fe20008000005 */
[----:B------:R-:W0:Y:S01]  /*01e0*/  LDCU.64 UR6, c[0x0][0x358] ;  /* 0x00006b00ff0677ac */ /* 0x000e220008000a00 */
[----:B------:R-:W-:Y:S02]  /*01f0*/  FFMA R3, R2, UR9, R3 ;  /* 0x0000000902037c23 */ /* 0x000fe40008000003 */
[----:B------:R-:W-:Y:S01]  /*0200*/  FADD R2, R5, UR8 ;  /* 0x0000000805027e21 */ /* 0x000fe20008000000 */
[----:B--2---:R-:W-:Y:S01]  /*0210*/  I2FP.F32.S32 R5, UR12 ;  /* 0x0000000c00057c45 */ /* 0x004fe20008201400 */
[----:B------:R-:W-:Y:S01]  /*0220*/  FADD R3, R3, UR11 ;  /* 0x0000000b03037e21 */ /* 0x000fe20008000000 */
[----:B---3--:R-:W-:Y:S02]  /*0230*/  I2FP.F32.S32 R4, UR13 ;  /* 0x0000000d00047c45 */ /* 0x008fe40008201400 */
[----:B------:R-:W-:Y:S02]  /*0240*/  FSETP.GE.AND P0, PT, R2, R5, PT ;  /* 0x000000050200720b */ /* 0x000fe40003f06000 */
[----:B------:R-:W-:-:S02]  /*0250*/  FSETP.GE.AND P1, PT, R3, R4, PT ;  /* 0x000000040300720b */ /* 0x000fc40003f26000 */
[----:B----4-:R-:W-:Y:S02]  /*0260*/  MOV R9, UR5 ;  /* 0x0000000500097c02 */ /* 0x010fe40008000f00 */
[----:B------:R-:W-:Y:S02]  /*0270*/  FSETP.GEU.AND P0, PT, R2, -1, !P0 ;  /* 0xbf8000000200780b */ /* 0x000fe4000470e000 */
[----:B------:R-:W-:Y:S01]  /*0280*/  FSETP.GEU.AND P1, PT, R3, -1, !P1 ;  /* 0xbf8000000300780b */ /* 0x000fe20004f2e000 */
[----:B------:R-:W1:Y:S03]  /*0290*/  I2F.U16 R6, R9 ;  /* 0x0000000900067306 */ /* 0x000e660000101000 */
[----:B------:R-:W-:Y:S01]  /*02a0*/  PLOP3.LUT P0, PT, P0, P1, PT, 0x80, 0x8 ;  /* 0x000000000008781c */ /* 0x000fe20000703070 */
[--C-:B-1----:R-:W-:Y:S02]  /*02b0*/  IMAD.MOV.U32 R4, RZ, RZ, R6.reuse ;  /* 0x000000ffff047224 */ /* 0x102fe400078e0006 */
[----:B------:R-:W-:-:S10]  /*02c0*/  IMAD.MOV.U32 R5, RZ, RZ, R6 ;  /* 0x000000ffff057224 */ /* 0x000fd400078e0006 */
[----:B0-----:R-:W-:Y:S05]  /*02d0*/  @!P0 BRA `(.L_x_1) ;  /* 0x0000000400d88947 */ /* 0x001fea0003800000 */
[----:B------:R-:W0:Y:S01]  /*02e0*/  F2I.FLOOR.NTZ R12, R3 ;  /* 0x00000003000c7305 */ /* 0x000e220000207100 */
[----:B------:R-:W-:Y:S01]  /*02f0*/  IADD3 R18, PT, PT, R17, -UR4, RZ ;  /* 0x8000000411127c10 */ /* 0x000fe2000fffe0ff */
[----:B------:R-:W-:Y:S01]  /*0300*/  BSSY.RECONVERGENT B1, `(.L_x_2) ;  /* 0x0000025000017945 */ /* 0x000fe20003800200 */
[--C-:B------:R-:W-:Y:S01]  /*0310*/  IMAD.MOV.U32 R6, RZ, RZ, R17.reuse ;  /* 0x000000ffff067224 */ /* 0x100fe200078e0011 */
[----:B------:R-:W-:Y:S01]  /*0320*/  MOV R7, R16 ;  /* 0x0000001000077202 */ /* 0x000fe20000000f00 */
[----:B------:R-:W-:Y:S01]  /*0330*/  IMAD.MOV.U32 R14, RZ, RZ, R17 ;  /* 0x000000ffff0e7224 */ /* 0x000fe200078e0011 */
[----:B------:R1:W-:Y:S01]  /*0340*/  STL.U8 [R18], R9 ;  /* 0x0000000912007387 */ /* 0x0003e20000100000 */
[----:B------:R-:W-:Y:S01]  /*0350*/  IMAD.MOV.U32 R15, RZ, RZ, R16 ;  /* 0x000000ffff0f7224 */ /* 0x000fe200078e0010 */
[----:B------:R-:W2:Y:S02]  /*0360*/  F2I.FLOOR.NTZ R5, R2 ;  /* 0x0000000200057305 */ /* 0x000ea40000207100 */
[----:B------:R1:W-:Y:S04]  /*0370*/  STL.U8 [R18+0x1], R9 ;  /* 0x0000010912007387 */ /* 0x0003e80000100000 */
[----:B------:R1:W-:Y:S01]  /*0380*/  STL.U8 [R18+0x2], R9 ;  /* 0x0000020912007387 */ /* 0x0003e20000100000 */
[C---:B0-----:R-:W-:Y:S01]  /*0390*/  ISETP.GE.AND P1, PT, R12.reuse, RZ, PT ;  /* 0x000000ff0c00720c */ /* 0x041fe20003f26270 */
[----:B------:R-:W-:Y:S01]  /*03a0*/  VIADD R4, R12, 0x1 ;  /* 0x000000010c047836 */ /* 0x000fe20000000000 */
[----:B------:R-:W-:-:S04]  /*03b0*/  I2FP.F32.S32 R10, R12 ;  /* 0x0000000c000a7245 */ /* 0x000fc80000201400 */
[----:B------:R-:W-:Y:S01]  /*03c0*/  ISETP.GE.AND P0, PT, R4, UR13, PT ;  /* 0x0000000d04007c0c */ /* 0x000fe2000bf06270 */
[----:B------:R-:W-:Y:S01]  /*03d0*/  FADD R10, R3, -R10 ;  /* 0x8000000a030a7221 */ /* 0x000fe20000000000 */
[----:B--2---:R-:W-:Y:S02]  /*03e0*/  I2FP.F32.S32 R11, R5 ;  /* 0x00000005000b7245 */ /* 0x004fe40000201400 */
[----:B------:R-:W-:-:S03]  /*03f0*/  IADD3 R19, PT, PT, R5, 0x1, RZ ;  /* 0x0000000105137810 */ /* 0x000fc60007ffe0ff */
[----:B------:R-:W-:Y:S01]  /*0400*/  FADD R11, R2, -R11 ;  /* 0x8000000b020b7221 */ /* 0x000fe20000000000 */
[----:B-1----:R-:W-:Y:S06]  /*0410*/  @!P1 BRA `(.L_x_3) ;  /* 0x00000000004c9947 */ /* 0x002fec0003800000 */
[----:B------:R-:W-:Y:S02]  /*0420*/  ISETP.GE.AND P1, PT, R5, RZ, PT ;  /* 0x000000ff0500720c */ /* 0x000fe40003f26270 */
[----:B------:R-:W-:-:S11]  /*0430*/  ISETP.GE.AND P2, PT, R19, UR12, PT ;  /* 0x0000000c13007c0c */ /* 0x000fd6000bf46270 */
[----:B------:R-:W0:Y:S01]  /*0440*/  @P1 LDC R13, c[0x0][0x388] ;  /* 0x0000e200ff0d1b82 */ /* 0x000e220000000800 */
[----:B------:R-:W-:-:S07]  /*0450*/  @P1 IMAD R18, R5, 0x3, RZ ;  /* 0x0000000305121824 */ /* 0x000fce00078e02ff */
[----:B------:R-:W1:Y:S01]  /*0460*/  @P1 LDC.64 R2, c[0x0][0x380] ;  /* 0x0000e000ff021b82 */ /* 0x000e620000000a00 */
[----:B0-----:R-:W-:-:S05]  /*0470*/  @P1 IMAD R13, R12, R13, RZ ;  /* 0x0000000d0c0d1224 */ /* 0x001fca00078e02ff */
[----:B-1----:R-:W-:Y:S02]  /*0480*/  @P1 IADD3 R6, P3, P4, R13, R2, R18 ;  /* 0x000000020d061210 */ /* 0x002fe40007c7e012 */
[----:B------:R-:W-:-:S04]  /*0490*/  @P1 SHF.R.S32.HI R2, RZ, 0x1f, R13 ;  /* 0x0000001fff021819 */ /* 0x000fc8000001140d */
[----:B------:R-:W-:Y:S01]  /*04a0*/  @P1 IADD3.X R7, PT, PT, R2, R3, RZ, P3, P4 ;  /* 0x0000000302071210 */ /* 0x000fe20001fe84ff */
[----:B------:R-:W-:Y:S06]  /*04b0*/  @P2 BRA `(.L_x_3) ;  /* 0x0000000000242947 */ /* 0x000fec0003800000 */
[----:B------:R-:W0:Y:S01]  /*04c0*/  LDCU UR5, c[0x0][0x388] ;  /* 0x00007100ff0577ac */ /* 0x000e220008000800 */
[----:B------:R-:W-:Y:S01]  /*04d0*/  IMAD.MOV.U32 R2, RZ, RZ, 0x3 ;  /* 0x00000003ff027424 */ /* 0x000fe200078e00ff */
[----:B------:R-:W1:Y:S03]  /*04e0*/  LDCU.64 UR8, c[0x0][0x380] ;  /* 0x00007000ff0877ac */ /* 0x000e660008000a00 */
[----:B------:R-:W-:Y:S02]  /*04f0*/  IMAD R2, R5, R2, 0x3 ;  /* 0x0000000305027424 */ /* 0x000fe400078e0202 */
[----:B0-----:R-:W-:-:S05]  /*0500*/  IMAD R3, R12, UR5, RZ ;  /* 0x000000050c037c24 */ /* 0x001fca000f8e02ff */
[--C-:B-1----:R-:W-:Y:S02]  /*0510*/  IADD3 R14, P1, P2, R2, UR8, R3.reuse ;  /* 0x00000008020e7c10 */ /* 0x102fe4000fa3e003 */
[----:B------:R-:W-:Y:S02]  /*0520*/  SHF.R.S32.HI R3, RZ, 0x1f, R3 ;  /* 0x0000001fff037819 */ /* 0x000fe40000011403 */
[----:B------:R-:W-:-:S04]  /*0530*/  SHF.R.S32.HI R2, RZ, 0x1f, R2 ;  /* 0x0000001fff027819 */ /* 0x000fc80000011402 */
[----:B------:R-:W-:-:S07]  /*0540*/  IADD3.X R15, PT, PT, R2, UR9, R3, P1, P2 ;  /* 0x00000009020f7c10 */ /* 0x000fce0008fe4403 */
.L_x_3:
[----:B------:R-:W-:Y:S05]  /*0550*/  BSYNC.RECONVERGENT B1 ;  /* 0x0000000000017941 */ /* 0x000fea0003800200 */
.L_x_2:
[----:B------:R-:W-:Y:S01]  /*0560*/  BSSY.RECONVERGENT B1, `(.L_x_4) ;  /* 0x000001a000017945 */ /* 0x000fe20003800200 */
[----:B------:R-:W-:Y:S01]  /*0570*/  IMAD.MOV.U32 R12, RZ, RZ, R17 ;  /* 0x000000ffff0c7224 */ /* 0x000fe200078e0011 */
[----:B------:R-:W-:Y:S02]  /*0580*/  MOV R13, R16 ;  /* 0x00000010000d7202 */ /* 0x000fe40000000f00 */
[----:B------:R-:W-:Y:S05]  /*0590*/  @P0 BRA `(.L_x_5) ;  /* 0x0000000000580947 */ /* 0x000fea0003800000 */
[----:B------:R-:W-:-:S13]  /*05a0*/  ISETP.GE.AND P1, PT, R19, UR12, PT ;  /* 0x0000000c13007c0c */ /* 0x000fda000bf26270 */
[----:B------:R-:W0:Y:S01]  /*05b0*/  @!P1 LDC R13, c[0x0][0x388] ;  /* 0x0000e200ff0d9b82 */ /* 0x000e220000000800 */
[----:B------:R-:W-:Y:S01]  /*05c0*/  @!P1 IMAD.MOV.U32 R12, RZ, RZ, 0x3 ;  /* 0x00000003ff0c9424 */ /* 0x000fe200078e00ff */
[----:B------:R-:W-:-:S03]  /*05d0*/  ISETP.GE.AND P2, PT, R5, RZ, PT ;  /* 0x000000ff0500720c */ /* 0x000fc60003f46270 */
[----:B------:R-:W-:Y:S01]  /*05e0*/  @!P1 IMAD R20, R5, R12, 0x3 ;  /* 0x0000000305149424 */ /* 0x000fe200078e020c */
[----:B------:R-:W-:Y:S02]  /*05f0*/  MOV R12, R17 ;  /* 0x00000011000c7202 */ /* 0x000fe40000000f00 */
[----:B------:R-:W1:Y:S01]  /*0600*/  @!P1 LDC.64 R2, c[0x0][0x380] ;  /* 0x0000e000ff029b82 */ /* 0x000e620000000a00 */
[----:B0-----:R-:W-:-:S05]  /*0610*/  @!P1 IMAD R13, R4, R13, RZ ;  /* 0x0000000d040d9224 */ /* 0x001fca00078e02ff */
[----:B------:R-:W-:Y:S02]  /*0620*/  @!P1 SHF.R.S32.HI R18, RZ, 0x1f, R13 ;  /* 0x0000001fff129819 */ /* 0x000fe4000001140d */
[----:B------:R-:W-:Y:S01]  /*0630*/  @!P1 IADD3 R19, P0, PT, R20, R13, RZ ;  /* 0x0000000d14139210 */ /* 0x000fe20007f1e0ff */
[----:B------:R-:W-:-:S03]  /*0640*/  IMAD.MOV.U32 R13, RZ, RZ, R16 ;  /* 0x000000ffff0d7224 */ /* 0x000fc600078e0010 */
[----:B------:R-:W-:Y:S02]  /*0650*/  @!P1 LEA.HI.X.SX32 R18, R20, R18, 0x1, P0 ;  /* 0x0000001214129211 */ /* 0x000fe400000f0eff */
[----:B-1----:R-:W-:Y:S02]  /*0660*/  @!P1 IADD3 R12, P0, PT, R19, R2, RZ ;  /* 0x00000002130c9210 */ /* 0x002fe40007f1e0ff */
[----:B------:R-:W0:Y:S02]  /*0670*/  @P2 LDC R19, c[0x0][0x388] ;  /* 0x0000e200ff132b82 */ /* 0x000e240000000800 */
[----:B------:R-:W-:Y:S01]  /*0680*/  @!P1 IADD3.X R13, PT, PT, R18, R3, RZ, P0, !PT ;  /* 0x00000003120d9210 */ /* 0x000fe200007fe4ff */
[----:B------:R-:W-:-:S04]  /*0690*/  @P2 IMAD R5, R5, 0x3, RZ ;  /* 0x0000000305052824 */ /* 0x000fc800078e02ff */
[----:B------:R1:W5:Y:S01]  /*06a0*/  @!P1 LDG.E.U8 R9, desc[UR6][R12.64] ;  /* 0x000000060c099981 */ /* 0x000362000c1e1100 */
[----:B------:R-:W2:Y:S01]  /*06b0*/  @P2 LDC.64 R2, c[0x0][0x380] ;  /* 0x0000e000ff022b82 */ /* 0x000ea20000000a00 */
[----:B0-----:R-:W-:-:S05]  /*06c0*/  @P2 IMAD R19, R4, R19, RZ ;  /* 0x0000001304132224 */ /* 0x001fca00078e02ff */
[----:B--2---:R-:W-:Y:S02]  /*06d0*/  @P2 IADD3 R17, P0, P1, R19, R2, R5 ;  /* 0x0000000213112210 */ /* 0x004fe4000791e005 */
[----:B------:R-:W-:-:S04]  /*06e0*/  @P2 SHF.R.S32.HI R2, RZ, 0x1f, R19 ;  /* 0x0000001fff022819 */ /* 0x000fc80000011413 */
[----:B-1----:R-:W-:-:S07]  /*06f0*/  @P2 IADD3.X R16, PT, PT, R2, R3, RZ, P0, P1 ;  /* 0x0000000302102210 */ /* 0x002fce00007e24ff */
.L_x_5:
[----:B------:R-:W-:Y:S05]  /*0700*/  BSYNC.RECONVERGENT B1 ;  /* 0x0000000000017941 */ /* 0x000fea0003800200 */
.L_x_4:
[----:B------:R-:W-:Y:S01]  /*0710*/  IMAD.MOV.U32 R4, RZ, RZ, R14 ;  /* 0x000000ffff047224 */ /* 0x000fe200078e000e */
[----:B------:R-:W-:Y:S01]  /*0720*/  MOV R5, R15 ;  /* 0x0000000f00057202 */ /* 0x000fe20000000f00 */
[----:B------:R-:W-:Y:S01]  /*0730*/  IMAD.MOV.U32 R2, RZ, RZ, R17 ;  /* 0x000000ffff027224 */ /* 0x000fe200078e0011 */
[----:B------:R-:W-:Y:S01]  /*0740*/  MOV R3, R16 ;  /* 0x0000001000037202 */ /* 0x000fe20000000f00 */
[----:B------:R-:W2:Y:S04]  /*0750*/  LD.E.U8 R21, desc[UR6][R6.64+0x2] ;  /* 0x0000020606157980 */ /* 0x000ea8000c101100 */
[----:B------:R-:W3:Y:S04]  /*0760*/  LD.E.U8 R14, desc[UR6][R4.64] ;  /* 0x00000006040e7980 */ /* 0x000ee8000c101100 */
[----:B------:R-:W4:Y:S04]  /*0770*/  LD.E.U8 R20, desc[UR6][R4.64+0x2] ;  /* 0x0000020604147980 */ /* 0x000f28000c101100 */
[----:B------:R0:W4:Y:S04]  /*0780*/  LD.E.U8 R17, desc[UR6][R4.64+0x1] ;  /* 0x0000010604117980 */ /* 0x000128000c101100 */
[----:B------:R-:W4:Y:S04]  /*0790*/  LD.E.U8 R15, desc[UR6][R6.64] ;  /* 0x00000006060f7980 */ /* 0x000f28000c101100 */
[----:B------:R-:W4:Y:S04]  /*07a0*/  LD.E.U8 R16, desc[UR6][R6.64+0x1] ;  /* 0x0000010606107980 */ /* 0x000f28000c101100 */
[----:B------:R-:W4:Y:S04]  /*07b0*/  LD.E.U8 R23, desc[UR6][R2.64+0x2] ;  /* 0x0000020602177980 */ /* 0x000f28000c101100 */
[----:B------:R-:W4:Y:S04]  /*07c0*/  LD.E.U8 R18, desc[UR6][R2.64] ;  /* 0x0000000602127980 */ /* 0x000f28000c101100 */
[----:B------:R1:W4:Y:S04]  /*07d0*/  LD.E.U8 R19, desc[UR6][R2.64+0x1] ;  /* 0x0000010602137980 */ /* 0x000328000c101100 */
[----:B------:R-:W4:Y:S04]  /*07e0*/  LD.E.U8 R24, desc[UR6][R12.64+0x2] ;  /* 0x000002060c187980 */ /* 0x000f28000c101100 */
[----:B------:R-:W4:Y:S01]  /*07f0*/  LD.E.U8 R22, desc[UR6][R12.64+0x1] ;  /* 0x000001060c167980 */ /* 0x000f22000c101100 */
[----:B------:R-:W-:Y:S01]  /*0800*/  FADD R26, -R10, 1 ;  /* 0x3f8000000a1a7421 */ /* 0x000fe20000000100 */
[----:B------:R-:W-:Y:S01]  /*0810*/  FADD R25, -R11, 1 ;  /* 0x3f8000000b197421 */ /* 0x000fe20000000100 */
[----:B-----5:R-:W4:Y:S03]  /*0820*/  I2F.U16 R9, R9 ;  /* 0x0000000900097306 */ /* 0x020f260000101000 */
[-C--:B0-----:R-:W-:Y:S01]  /*0830*/  FMUL R4, R26, R25.reuse ;  /* 0x000000191a047220 */ /* 0x081fe20000400000 */
[C---:B-1----:R-:W-:Y:S01]  /*0840*/  FMUL R2, R10.reuse, R25 ;  /* 0x000000190a027220 */ /* 0x042fe20000400000 */
[----:B------:R-:W-:Y:S01]  /*0850*/  FMUL R10, R10, R11 ;  /* 0x0000000b0a0a7220 */ /* 0x000fe20000400000 */
[----:B--2---:R-:W-:-:S02]  /*0860*/  I2FP.F32.U32 R21, R21 ;  /* 0x0000001500157245 */ /* 0x004fc40000201000 */
[----:B---3--:R-:W-:Y:S01]  /*0870*/  I2FP.F32.U32 R27, R14 ;  /* 0x0000000e001b7245 */ /* 0x008fe20000201000 */
[----:B------:R-:W-:Y:S01]  /*0880*/  FMUL R14, R11, R26 ;  /* 0x0000001a0b0e7220 */ /* 0x000fe20000400000 */
[----:B----4-:R-:W-:Y:S02]  /*0890*/  I2FP.F32.U32 R5, R20 ;  /* 0x0000001400057245 */ /* 0x010fe40000201000 */
[----:B------:R-:W-:-:S03]  /*08a0*/  I2FP.F32.U32 R17, R17 ;  /* 0x0000001100117245 */ /* 0x000fc60000201000 */
[C---:B------:R-:W-:Y:S01]  /*08b0*/  FMUL R5, R14.reuse, R5 ;  /* 0x000000050e057220 */ /* 0x040fe20000400000 */
[C---:B------:R-:W-:Y:S01]  /*08c0*/  FMUL R27, R14.reuse, R27 ;  /* 0x0000001b0e1b7220 */ /* 0x040fe20000400000 */
[----:B------:R-:W-:Y:S01]  /*08d0*/  I2FP.F32.U32 R15, R15 ;  /* 0x0000000f000f7245 */ /* 0x000fe20000201000 */
[----:B------:R-:W-:Y:S01]  /*08e0*/  FMUL R17, R14, R17 ;  /* 0x000000110e117220 */ /* 0x000fe20000400000 */
[----:B------:R-:W-:Y:S01]  /*08f0*/  I2FP.F32.U32 R3, R16 ;  /* 0x0000001000037245 */ /* 0x000fe20000201000 */
[C---:B------:R-:W-:Y:S01]  /*0900*/  FFMA R5, R4.reuse, R21, R5 ;  /* 0x0000001504057223 */ /* 0x040fe20000000005 */
[----:B------:R-:W-:Y:S01]  /*0910*/  I2FP.F32.U32 R23, R23 ;  /* 0x0000001700177245 */ /* 0x000fe20000201000 */
[C---:B------:R-:W-:Y:S02]  /*0920*/  FFMA R15, R4.reuse, R15, R27 ;  /* 0x0000000f040f7223 */ /* 0x040fe4000000001b */
[----:B------:R-:W-:Y:S01]  /*0930*/  FFMA R3, R4, R3, R17 ;  /* 0x0000000304037223 */ /* 0x000fe20000000011 */
[----:B------:R-:W-:Y:S01]  /*0940*/  I2FP.F32.U32 R18, R18 ;  /* 0x0000001200127245 */ /* 0x000fe20000201000 */
[----:B------:R-:W-:Y:S01]  /*0950*/  FFMA R5, R2, R23, R5 ;  /* 0x0000001702057223 */ /* 0x000fe20000000005 */
[----:B------:R-:W-:-:S03]  /*0960*/  I2FP.F32.U32 R19, R19 ;  /* 0x0000001300137245 */ /* 0x000fc60000201000 */
[C---:B------:R-:W-:Y:S01]  /*0970*/  FFMA R15, R2.reuse, R18, R15 ;  /* 0x00000012020f7223 */ /* 0x040fe2000000000f */
[----:B------:R-:W-:Y:S01]  /*0980*/  I2FP.F32.U32 R24, R24 ;  /* 0x0000001800187245 */ /* 0x000fe20000201000 */
[----:B------:R-:W-:Y:S01]  /*0990*/  FFMA R3, R2, R19, R3 ;  /* 0x0000001302037223 */ /* 0x000fe20000000003 */
[----:B------:R-:W-:-:S03]  /*09a0*/  I2FP.F32.U32 R22, R22 ;  /* 0x0000001600167245 */ /* 0x000fc60000201000 */
[C---:B------:R-:W-:Y:S01]  /*09b0*/  FFMA R5, R10.reuse, R24, R5 ;  /* 0x000000180a057223 */ /* 0x040fe20000000005 */
[C---:B------:R-:W-:Y:S01]  /*09c0*/  FFMA R9, R10.reuse, R9, R15 ;  /* 0x000000090a097223 */ /* 0x040fe2000000000f */
[----:B------:R-:W-:Y:S02]  /*09d0*/  FFMA R3, R10, R22, R3 ;  /* 0x000000160a037223 */ /* 0x000fe40000000003 */
[----:B------:R-:W-:Y:S01]  /*09e0*/  FADD R5, R5, 0.5 ;  /* 0x3f00000005057421 */ /* 0x000fe20000000000 */
[----:B------:R-:W-:Y:S01]  /*09f0*/  FADD R9, R9, 0.5 ;  /* 0x3f00000009097421 */ /* 0x000fe20000000000 */
[----:B------:R-:W-:-:S03]  /*0a00*/  FADD R3, R3, 0.5 ;  /* 0x3f00000003037421 */ /* 0x000fc60000000000 */
[----:B------:R0:W1:Y:S08]  /*0a10*/  FRND.FLOOR R6, R9 ;  /* 0x0000000900067307 */ /* 0x0000700000205000 */
[----:B------:R0:W2:Y:S08]  /*0a20*/  FRND.FLOOR R4, R3 ;  /* 0x0000000300047307 */ /* 0x0000b00000205000 */
[----:B-1----:R-:W3:Y:S02]  /*0a30*/  FRND.FLOOR R5, R5 ;  /* 0x0000000500057307 */ /* 0x002ee40000205000 */
.L_x_1:
[----:B------:R-:W-:Y:S05]  /*0a40*/  BSYNC.RECONVERGENT B0 ;  /* 0x0000000000007941 */ /* 0x000fea0003800200 */
.L_x_0:
[----:B------:R-:W1:Y:S01]  /*0a50*/  LDCU UR5, c[0x0][0x3a0] ;  /* 0x00007400ff0577ac */ /* 0x000e620008000800 */
[----:B------:R-:W4:Y:S01]  /*0a60*/  F2I.U32.TRUNC.NTZ R7, R6 ;  /* 0x0000000600077305 */ /* 0x000f22000020f000 */
[----:B0-----:R-:W-:Y:S01]  /*0a70*/  IMAD R3, R0, 0x3, RZ ;  /* 0x0000000300037824 */ /* 0x001fe200078e02ff */
[----:B------:R-:W0:Y:S04]  /*0a80*/  LDCU.64 UR8, c[0x0][0x398] ;  /* 0x00007300ff0877ac */ /* 0x000e280008000a00 */
[----:B------:R-:W-:Y:S02]  /*0a90*/  SHF.R.S32.HI R11, RZ, 0x1f, R3 ;  /* 0x0000001fff0b7819 */ /* 0x000fe40000011403 */
[----:B--2---:R-:W2:Y:S08]  /*0aa0*/  F2I.U32.TRUNC.NTZ R9, R4 ;  /* 0x0000000400097305 */ /* 0x004eb0000020f000 */
[----:B---3--:R-:W3:Y:S01]  /*0ab0*/  F2I.U32.TRUNC.NTZ R5, R5 ;  /* 0x0000000500057305 */ /* 0x008ee2000020f000 */
[----:B-1----:R-:W-:-:S05]  /*0ac0*/  IMAD R8, R8, UR5, RZ ;  /* 0x0000000508087c24 */ /* 0x002fca000f8e02ff */
[----:B0-----:R-:W-:Y:S02]  /*0ad0*/  IADD3 R2, P0, P1, R8, UR8, R3 ;  /* 0x0000000808027c10 */ /* 0x001fe4000f91e003 */
[----:B------:R-:W-:-:S04]  /*0ae0*/  SHF.R.S32.HI R8, RZ, 0x1f, R8 ;  /* 0x0000001fff087819 */ /* 0x000fc80000011408 */
[----:B------:R-:W-:-:S05]  /*0af0*/  IADD3.X R3, PT, PT, R8, UR9, R11, P0, P1 ;  /* 0x0000000908037c10 */ /* 0x000fca00087e240b */
[----:B----4-:R-:W-:Y:S04]  /*0b00*/  STG.E.U8 desc[UR6][R2.64], R7 ;  /* 0x0000000702007986 */ /* 0x010fe8000c101106 */
[----:B--2---:R-:W-:Y:S04]  /*0b10*/  STG.E.U8 desc[UR6][R2.64+0x1], R9 ;  /* 0x0000010902007986 */ /* 0x004fe8000c101106 */
[----:B---3--:R-:W-:Y:S01]  /*0b20*/  STG.E.U8 desc[UR6][R2.64+0x2], R5 ;  /* 0x0000020502007986 */ /* 0x008fe2000c101106 */
[----:B------:R-:W-:Y:S05]  /*0b30*/  EXIT ;  /* 0x000000000000794d */ /* 0x000fea0003800000 */
.L_x_6:
[----:B------:R-:W-:-:S00]  /*0b40*/  BRA `(.L_x_6) ;  /* 0xfffffffc00fc7947 */ /* 0x000fc0000383ffff */
[----:B------:R-:W-:-:S00]  /*0b50*/  NOP ;  /* 0x0000000000007918 */ /* 0x000fc00000000000 */
        /* <DEDUP_REMOVED lines=10> */
.L_x_7:


//--------------------- .nv.shared.reserved.0     --------------------------
	.section	.nv.shared.reserved.0,"aw",@nobits
	.weak		__nv_reservedSMEM_offset_0_alias
	.size		__nv_reservedSMEM_offset_0_alias, 0, 64
	.other		__nv_reservedSMEM_offset_0_alias,@"STO_CUDA_RESERVED_SHARED STV_DEFAULT"
__nv_reservedSMEM_offset_0_alias:
	.zero		0
	.zero		64


//--------------------- .nv.constant0._Z27warp_affine_bilinear_kernelPhiiiS_iiih12AffineMatrix --------------------------
	.section	.nv.constant0._Z27warp_affine_bilinear_kernelPhiiiS_iiih12AffineMatrix,"a",@progbits
	.sectionflags	@""
	.align	4
.nv.constant0._Z27warp_affine_bilinear_kernelPhiiiS_iiih12AffineMatrix:
	.zero		992


//--------------------- SYMBOLS --------------------------

	.type		.nv.reservedSmem.offset0,@object
	.size		.nv.reservedSmem.offset0,0x4
